//
// Generated by NVIDIA NVVM Compiler
//
// Compiler Build ID: CL-36424714
// Cuda compilation tools, release 13.0, V13.0.88
// Based on NVVM 20.0.0
//

.version 9.0
.target sm_100
.address_size 64

	// .globl	_Z7count1sPiS_
// _ZZ7count1sPiS_E3val has been demoted

.visible .entry _Z7count1sPiS_(
	.param .u64 .ptr .align 1 _Z7count1sPiS__param_0,
	.param .u64 .ptr .align 1 _Z7count1sPiS__param_1
)
{
	.reg .pred 	%p<5>;
	.reg .b32 	%r<10>;
	.reg .b64 	%rd<7>;
	// demoted variable
	.shared .align 4 .u32 _ZZ7count1sPiS_E3val;
	ld.param.u64 	%rd1, [_Z7count1sPiS__param_0];
	ld.param.u64 	%rd2, [_Z7count1sPiS__param_1];
	mov.u32 	%r1, %tid.x;
	mov.u32 	%r3, %ctaid.x;
	mov.u32 	%r4, %ntid.x;
	mad.lo.s32 	%r2, %r3, %r4, %r1;
	setp.ne.s32 	%p1, %r1, 0;
	@%p1 bra 	$L__BB0_2;
	mov.b32 	%r5, 0;
	st.shared.u32 	[_ZZ7count1sPiS_E3val], %r5;
$L__BB0_2:
	bar.sync 	0;
	setp.gt.s32 	%p2, %r2, 99999;
	@%p2 bra 	$L__BB0_5;
	cvta.to.global.u64 	%rd3, %rd1;
	mul.wide.s32 	%rd4, %r2, 4;
	add.s64 	%rd5, %rd3, %rd4;
	ld.global.u32 	%r6, [%rd5];
	setp.ne.s32 	%p3, %r6, 1;
	@%p3 bra 	$L__BB0_5;
	atom.shared.add.u32 	%r7, [_ZZ7count1sPiS_E3val], 1;
$L__BB0_5:
	setp.ne.s32 	%p4, %r1, 0;
	bar.sync 	0;
	@%p4 bra 	$L__BB0_7;
	ld.shared.u32 	%r8, [_ZZ7count1sPiS_E3val];
	cvta.to.global.u64 	%rd6, %rd2;
	atom.global.add.u32 	%r9, [%rd6], %r8;
$L__BB0_7:
	ret;

}


// ===== COMPILED SASS (sm_100) =====

	.target	sm_100

	.elftype	@"ET_EXEC"


//--------------------- .note.nv.tkinfo           --------------------------
	.section	.note.nv.tkinfo,"",@"SHT_NOTE"
	.sectionflags	@"SHF_NOTE_NV_TKINFO"
	.tkinfo
        /*0018*/ 	.word	0x00000002
        /*0030*/ 	.string	""
        /*0030*/ 	.string	"ptxas"
        /*0030*/ 	.string	"Cuda compilation tools, release 13.0, V13.0.88"
        /*0030*/ 	.string	"Build cuda_13.0.r13.0/compiler.36424714_0"
        /*0030*/ 	.string	"-arch sm_100 -m 64 "



//--------------------- .note.nv.cuinfo           --------------------------
	.section	.note.nv.cuinfo,"",@"SHT_NOTE"
	.sectionflags	@"SHF_NOTE_NV_CUINFO"
        /*0018*/ 	.short	0x0002
        /*001a*/ 	.short	0x0064
        /*001c*/ 	.short	0x0082
	.zero		2


//--------------------- .nv.info                  --------------------------
	.section	.nv.info,"",@"SHT_CUDA_INFO"
	.align	4


	//----- nvinfo : EIATTR_REGCOUNT
	.align		4
        /*0000*/ 	.byte	0x04, 0x2f
        /*0002*/ 	.short	(.L_1 - .L_0)
	.align		4
.L_0:
        /*0004*/ 	.word	index@(_Z7count1sPiS_)
        /*0008*/ 	.word	0x00000008


	//----- nvinfo : EIATTR_FRAME_SIZE
	.align		4
.L_1:
        /*000c*/ 	.byte	0x04, 0x11
        /*000e*/ 	.short	(.L_3 - .L_2)
	.align		4
.L_2:
        /*0010*/ 	.word	index@(_Z7count1sPiS_)
        /*0014*/ 	.word	0x00000000


	//----- nvinfo : EIATTR_MIN_STACK_SIZE
	.align		4
.L_3:
        /*0018*/ 	.byte	0x04, 0x12
        /*001a*/ 	.short	(.L_5 - .L_4)
	.align		4
.L_4:
        /*001c*/ 	.word	index@(_Z7count1sPiS_)
        /*0020*/ 	.word	0x00000000
.L_5:


//--------------------- .nv.compat                --------------------------
	.section	.nv.compat,"",@"SHT_CUDA_COMPAT_INFO"
	.align	4
        /*0000*/ 	.byte	0x02, 0x09, 0x00, 0x00, 0x02, 0x02, 0x01, 0x00, 0x02, 0x05, 0x05, 0x00, 0x03, 0x07, 0x01, 0x01
        /*0010*/ 	.byte	0x02, 0x03, 0x00, 0x00, 0x02, 0x06, 0x01, 0x00, 0x04, 0x0b, 0x08, 0x00, 0x09, 0x00, 0x00, 0x00
        /*0020*/ 	.byte	0x00, 0x00, 0x00, 0x00


//--------------------- .nv.info._Z7count1sPiS_   --------------------------
	.section	.nv.info._Z7count1sPiS_,"",@"SHT_CUDA_INFO"
	.sectionflags	@""
	.align	4


	//----- nvinfo : EIATTR_CUDA_API_VERSION
	.align		4
        /*0000*/ 	.byte	0x04, 0x37
        /*0002*/ 	.short	(.L_7 - .L_6)
.L_6:
        /*0004*/ 	.word	0x00000082


	//----- nvinfo : EIATTR_KPARAM_INFO
	.align		4
.L_7:
        /*0008*/ 	.byte	0x04, 0x17
        /*000a*/ 	.short	(.L_9 - .L_8)
.L_8:
        /*000c*/ 	.word	0x00000000
        /*0010*/ 	.short	0x0001
        /*0012*/ 	.short	0x0008
        /*0014*/ 	.byte	0x00, 0xf5, 0x21, 0x00


	//----- nvinfo : EIATTR_KPARAM_INFO
	.align		4
.L_9:
        /*0018*/ 	.byte	0x04, 0x17
        /*001a*/ 	.short	(.L_11 - .L_10)
.L_10:
        /*001c*/ 	.word	0x00000000
        /*0020*/ 	.short	0x0000
        /*0022*/ 	.short	0x0000
        /*0024*/ 	.byte	0x00, 0xf5, 0x21, 0x00


	//----- nvinfo : EIATTR_SPARSE_MMA_MASK
	.align		4
.L_11:
        /*0028*/ 	.byte	0x03, 0x50
        /*002a*/ 	.short	0x0000


	//----- nvinfo : EIATTR_MAXREG_COUNT
	.align		4
        /*002c*/ 	.byte	0x03, 0x1b
        /*002e*/ 	.short	0x00ff


	//----- nvinfo : EIATTR_NUM_BARRIERS
	.align		4
        /*0030*/ 	.byte	0x02, 0x4c
        /*0032*/ 	.byte	0x01
	.zero		1


	//----- nvinfo : EIATTR_MERCURY_ISA_VERSION
	.align		4
        /*0034*/ 	.byte	0x03, 0x5f
        /*0036*/ 	.short	0x0101


	//----- nvinfo : EIATTR_VRC_CTA_INIT_COUNT
	.align		4
        /*0038*/ 	.byte	0x02, 0x4a
	.zero		1
	.zero		1


	//----- nvinfo : EIATTR_EXIT_INSTR_OFFSETS
	.align		4
        /*003c*/ 	.byte	0x04, 0x1c
        /*003e*/ 	.short	(.L_13 - .L_12)


	//   ....[0]....
.L_12:
        /*0040*/ 	.word	0x000001a0


	//   ....[1]....
        /*0044*/ 	.word	0x00000210


	//----- nvinfo : EIATTR_CRS_STACK_SIZE
	.align		4
.L_13:
        /*0048*/ 	.byte	0x04, 0x1e
        /*004a*/ 	.short	(.L_15 - .L_14)
.L_14:
        /*004c*/ 	.word	0x00000000


	//----- nvinfo : EIATTR_CBANK_PARAM_SIZE
	.align		4
.L_15:
        /*0050*/ 	.byte	0x03, 0x19
        /*0052*/ 	.short	0x0010


	//----- nvinfo : EIATTR_PARAM_CBANK
	.align		4
        /*0054*/ 	.byte	0x04, 0x0a
        /*0056*/ 	.short	(.L_17 - .L_16)
	.align		4
.L_16:
        /*0058*/ 	.word	index@(.nv.constant0._Z7count1sPiS_)
        /*005c*/ 	.short	0x0380
        /*005e*/ 	.short	0x0010


	//----- nvinfo : EIATTR_SW_WAR
	.align		4
.L_17:
        /*0060*/ 	.byte	0x04, 0x36
        /*0062*/ 	.short	(.L_19 - .L_18)
.L_18:
        /*0064*/ 	.word	0x00000008
.L_19:


//--------------------- .nv.callgraph             --------------------------
	.section	.nv.callgraph,"",@"SHT_CUDA_CALLGRAPH"
	.align	4
	.sectionentsize	8
	.align		4
        /*0000*/ 	.word	0x00000000
	.align		4
        /*0004*/ 	.word	0xffffffff
	.align		4
        /*0008*/ 	.word	0x00000000
	.align		4
        /*000c*/ 	.word	0xfffffffe
	.align		4
        /*0010*/ 	.word	0x00000000
	.align		4
        /*0014*/ 	.word	0xfffffffd
	.align		4
        /*0018*/ 	.word	0x00000000
	.align		4
        /*001c*/ 	.word	0xfffffffc


//--------------------- .text._Z7count1sPiS_      --------------------------
	.section	.text._Z7count1sPiS_,"ax",@progbits
	.align	128
        .global         _Z7count1sPiS_
        .type           _Z7count1sPiS_,@function
        .size           _Z7count1sPiS_,(.L_x_3 - _Z7count1sPiS_)
        .other          _Z7count1sPiS_,@"STO_CUDA_ENTRY STV_DEFAULT"
_Z7count1sPiS_:
.text._Z7count1sPiS_:
[----:B------:R-:W-:Y:S01]  /*0000*/  LDC R1, c[0x0][0x37c] ;  /* 0x0000df00ff017b82 */ /* 0x000fe20000000800 */
[----:B------:R-:W0:Y:S07]  /*0010*/  S2R R5, SR_TID.X ;  /* 0x0000000000057919 */ /* 0x000e2e0000002100 */
[----:B------:R-:W1:Y:S01]  /*0020*/  S2UR UR4, SR_CTAID.X ;  /* 0x00000000000479c3 */ /* 0x000e620000002500 */
[----:B------:R-:W2:Y:S01]  /*0030*/  LDCU.64 UR6, c[0x0][0x358] ;  /* 0x00006b00ff0677ac */ /* 0x000ea20008000a00 */
[----:B------:R-:W-:Y:S06]  /*0040*/  BSSY.RECONVERGENT B0, `(.L_x_0) ;  /* 0x0000014000007945 */ /* 0x000fec0003800200 */
[----:B------:R-:W1:Y:S01]  /*0050*/  LDC R0, c[0x0][0x360] ;  /* 0x0000d800ff007b82 */ /* 0x000e620000000800 */
[----:B0-----:R-:W-:Y:S01]  /*0060*/  ISETP.NE.AND P0, PT, R5, RZ, PT ;  /* 0x000000ff0500720c */ /* 0x001fe20003f05270 */
[----:B-1----:R-:W-:-:S05]  /*0070*/  IMAD R5, R0, UR4, R5 ;  /* 0x0000000400057c24 */ /* 0x002fca000f8e0205 */
[----:B------:R-:W-:-:S07]  /*0080*/  ISETP.GT.AND P1, PT, R5, 0x1869f, PT ;  /* 0x0001869f0500780c */ /* 0x000fce0003f24270 */
[----:B------:R-:W0:Y:S01]  /*0090*/  @!P0 S2R R3, SR_CgaCtaId ;  /* 0x0000000000038919 */ /* 0x000e220000008800 */
[----:B------:R-:W-:-:S04]  /*00a0*/  @!P0 MOV R0, 0x400 ;  /* 0x0000040000008802 */ /* 0x000fc80000000f00 */
[----:B0-----:R-:W-:-:S05]  /*00b0*/  @!P0 LEA R0, R3, R0, 0x18 ;  /* 0x0000000003008211 */ /* 0x001fca00078ec0ff */
[----:B------:R0:W-:Y:S01]  /*00c0*/  @!P0 STS [R0], RZ ;  /* 0x000000ff00008388 */ /* 0x0001e20000000800 */
[----:B------:R-:W-:Y:S06]  /*00d0*/  BAR.SYNC.DEFER_BLOCKING 0x0 ;  /* 0x0000000000007b1d */ /* 0x000fec0000010000 */
[----:B--2---:R-:W-:Y:S05]  /*00e0*/  @P1 BRA `(.L_x_1) ;  /* 0x0000000000241947 */ /* 0x004fea0003800000 */
[----:B------:R-:W1:Y:S02]  /*00f0*/  LDC.64 R2, c[0x0][0x380] ;  /* 0x0000e000ff027b82 */ /* 0x000e640000000a00 */
[----:B-1----:R-:W-:-:S06]  /*0100*/  IMAD.WIDE R2, R5, 0x4, R2 ;  /* 0x0000000405027825 */ /* 0x002fcc00078e0202 */
[----:B------:R-:W2:Y:S02]  /*0110*/  LDG.E R2, desc[UR6][R2.64] ;  /* 0x0000000602027981 */ /* 0x000ea4000c1e1900 */
[----:B--2---:R-:W-:-:S13]  /*0120*/  ISETP.NE.AND P1, PT, R2, 0x1, PT ;  /* 0x000000010200780c */ /* 0x004fda0003f25270 */
[----:B------:R-:W-:Y:S05]  /*0130*/  @P1 BRA `(.L_x_1) ;  /* 0x0000000000101947 */ /* 0x000fea0003800000 */
[----:B------:R-:W1:Y:S01]  /*0140*/  S2UR UR5, SR_CgaCtaId ;  /* 0x00000000000579c3 */ /* 0x000e620000008800 */
[----:B------:R-:W-:Y:S02]  /*0150*/  UMOV UR4, 0x400 ;  /* 0x0000040000047882 */ /* 0x000fe40000000000 */
[----:B-1----:R-:W-:-:S09]  /*0160*/  ULEA UR4, UR5, UR4, 0x18 ;  /* 0x0000000405047291 */ /* 0x002fd2000f8ec0ff */
[----:B------:R-:W-:Y:S03]  /*0170*/  ATOMS.POPC.INC.32 RZ, [UR4] ;  /* 0x00000000ffff7f8c */ /* 0x000fe6000d800004 */
.L_x_1:
[----:B------:R-:W-:Y:S05]  /*0180*/  BSYNC.RECONVERGENT B0 ;  /* 0x0000000000007941 */ /* 0x000fea0003800200 */
.L_x_0:
[----:B------:R-:W-:Y:S06]  /*0190*/  BAR.SYNC.DEFER_BLOCKING 0x0 ;  /* 0x0000000000007b1d */ /* 0x000fec0000010000 */
[----:B------:R-:W-:Y:S05]  /*01a0*/  @P0 EXIT ;  /* 0x000000000000094d */ /* 0x000fea0003800000 */
[----:B------:R-:W1:Y:S01]  /*01b0*/  S2UR UR5, SR_CgaCtaId ;  /* 0x00000000000579c3 */ /* 0x000e620000008800 */
[----:B------:R-:W-:-:S07]  /*01c0*/  UMOV UR4, 0x400 ;  /* 0x0000040000047882 */ /* 0x000fce0000000000 */
[----:B------:R-:W2:Y:S01]  /*01d0*/  LDC.64 R2, c[0x0][0x388] ;  /* 0x0000e200ff027b82 */ /* 0x000ea20000000a00 */
[----:B-1----:R-:W-:-:S09]  /*01e0*/  ULEA UR4, UR5, UR4, 0x18 ;  /* 0x0000000405047291 */ /* 0x002fd2000f8ec0ff */
[----:B------:R-:W2:Y:S04]  /*01f0*/  LDS R5, [UR4] ;  /* 0x00000004ff057984 */ /* 0x000ea80008000800 */
[----:B--2---:R-:W-:Y:S01]  /*0200*/  REDG.E.ADD.STRONG.GPU desc[UR6][R2.64], R5 ;  /* 0x000000050200798e */ /* 0x004fe2000c12e106 */
[----:B------:R-:W-:Y:S05]  /*0210*/  EXIT ;  /* 0x000000000000794d */ /* 0x000fea0003800000 */
.L_x_2:
[----:B------:R-:W-:-:S00]  /*0220*/  BRA `(.L_x_2) ;  /* 0xfffffffc00fc7947 */ /* 0x000fc0000383ffff */
[----:B------:R-:W-:-:S00]  /*0230*/  NOP ;  /* 0x0000000000007918 */ /* 0x000fc00000000000 */
        /* <DEDUP_REMOVED lines=12> */
.L_x_3:


//--------------------- .nv.shared._Z7count1sPiS_ --------------------------
	.section	.nv.shared._Z7count1sPiS_,"aw",@nobits
	.sectionflags	@""
	.align	4
.nv.shared._Z7count1sPiS_:
	.zero		1028


//--------------------- .nv.shared.reserved.0     --------------------------
	.section	.nv.shared.reserved.0,"aw",@nobits
	.weak		__nv_reservedSMEM_offset_0_alias
	.size		__nv_reservedSMEM_offset_0_alias, 0, 64
	.other		__nv_reservedSMEM_offset_0_alias,@"STO_CUDA_RESERVED_SHARED STV_DEFAULT"
__nv_reservedSMEM_offset_0_alias:
	.zero		0
	.zero		64


//--------------------- .nv.constant0._Z7count1sPiS_ --------------------------
	.section	.nv.constant0._Z7count1sPiS_,"a",@progbits
	.sectionflags	@""
	.align	4
.nv.constant0._Z7count1sPiS_:
	.zero		912


//--------------------- SYMBOLS --------------------------

	.type		.nv.reservedSmem.offset0,@object
	.size		.nv.reservedSmem.offset0,0x4
	.type		.nv.reservedSmem.cap,@object
	.size		.nv.reservedSmem.cap,0x4
